	.headerflags	@"EF_CUDA_TEXMODE_UNIFIED EF_CUDA_64BIT_ADDRESS EF_CUDA_ACCELERATORS EF_CUDA_SM90 EF_CUDA_VIRTUAL_SM(EF_CUDA_SM90)"
	.elftype	@"ET_EXEC"


//--------------------- .nv.info                  --------------------------
	.section	.nv.info,"",@"SHT_CUDA_INFO"
	.align	4


	//----- nvinfo : EIATTR_REGCOUNT
	.align		4
        /*0000*/ 	.byte	0x04, 0x2f
        /*0002*/ 	.short	(.L_3 - .L_2)
	.align		4
.L_2:
        /*0004*/ 	.word	index@(triton_poi_fused__native_batch_norm_legit_no_training_leaky_relu_25)
        /*0008*/ 	.word	0x00000020


	//----- nvinfo : EIATTR_MIN_STACK_SIZE
	.align		4
.L_3:
        /*000c*/ 	.byte	0x04, 0x12
        /*000e*/ 	.short	(.L_5 - .L_4)
	.align		4
.L_4:
        /*0010*/ 	.word	index@(triton_poi_fused__native_batch_norm_legit_no_training_leaky_relu_25)
        /*0014*/ 	.word	0x00000000


	//----- nvinfo : EIATTR_FRAME_SIZE
	.align		4
.L_5:
        /*0018*/ 	.byte	0x04, 0x11
        /*001a*/ 	.short	(.L_7 - .L_6)
	.align		4
.L_6:
        /*001c*/ 	.word	index@(triton_poi_fused__native_batch_norm_legit_no_training_leaky_relu_25)
        /*0020*/ 	.word	0x00000000


	//----- nvinfo : EIATTR_MIN_STACK_SIZE
	.align		4
.L_7:
        /*0024*/ 	.byte	0x04, 0x12
        /*0026*/ 	.short	(.L_9 - .L_8)
	.align		4
.L_8:
        /*0028*/ 	.word	index@(triton_poi_fused__native_batch_norm_legit_no_training_leaky_relu_25)
        /*002c*/ 	.word	0x00000000
.L_9:


//--------------------- .nv.info.triton_poi_fused__native_batch_norm_legit_no_training_leaky_relu_25 --------------------------
	.section	.nv.info.triton_poi_fused__native_batch_norm_legit_no_training_leaky_relu_25,"",@"SHT_CUDA_INFO"
	.sectionflags	@""
	.align	4


	//----- nvinfo : EIATTR_CUDA_API_VERSION
	.align		4
        /*0000*/ 	.byte	0x04, 0x37
        /*0002*/ 	.short	(.L_11 - .L_10)
.L_10:
        /*0004*/ 	.word	0x0000007c


	//----- nvinfo : EIATTR_KPARAM_INFO
	.align		4
.L_11:
        /*0008*/ 	.byte	0x04, 0x17
        /*000a*/ 	.short	(.L_13 - .L_12)
.L_12:
        /*000c*/ 	.word	0x00000000
        /*0010*/ 	.short	0x0007
        /*0012*/ 	.short	0x0034
        /*0014*/ 	.byte	0x00, 0xf0, 0x11, 0x00


	//----- nvinfo : EIATTR_KPARAM_INFO
	.align		4
.L_13:
        /*0018*/ 	.byte	0x04, 0x17
        /*001a*/ 	.short	(.L_15 - .L_14)
.L_14:
        /*001c*/ 	.word	0x00000000
        /*0020*/ 	.short	0x0006
        /*0022*/ 	.short	0x0030
        /*0024*/ 	.byte	0x00, 0xf0, 0x11, 0x00


	//----- nvinfo : EIATTR_KPARAM_INFO
	.align		4
.L_15:
        /*0028*/ 	.byte	0x04, 0x17
        /*002a*/ 	.short	(.L_17 - .L_16)
.L_16:
        /*002c*/ 	.word	0x00000000
        /*0030*/ 	.short	0x0005
        /*0032*/ 	.short	0x0028
        /*0034*/ 	.byte	0x00, 0xf4, 0x21, 0x00


	//----- nvinfo : EIATTR_KPARAM_INFO
	.align		4
.L_17:
        /*0038*/ 	.byte	0x04, 0x17
        /*003a*/ 	.short	(.L_19 - .L_18)
.L_18:
        /*003c*/ 	.word	0x00000000
        /*0040*/ 	.short	0x0004
        /*0042*/ 	.short	0x0020
        /*0044*/ 	.byte	0x00, 0xf4, 0x21, 0x00


	//----- nvinfo : EIATTR_KPARAM_INFO
	.align		4
.L_19:
        /*0048*/ 	.byte	0x04, 0x17
        /*004a*/ 	.short	(.L_21 - .L_20)
.L_20:
        /*004c*/ 	.word	0x00000000
        /*0050*/ 	.short	0x0003
        /*0052*/ 	.short	0x0018
        /*0054*/ 	.byte	0x00, 0xf4, 0x21, 0x00


	//----- nvinfo : EIATTR_KPARAM_INFO
	.align		4
.L_21:
        /*0058*/ 	.byte	0x04, 0x17
        /*005a*/ 	.short	(.L_23 - .L_22)
.L_22:
        /*005c*/ 	.word	0x00000000
        /*0060*/ 	.short	0x0002
        /*0062*/ 	.short	0x0010
        /*0064*/ 	.byte	0x00, 0xf4, 0x21, 0x00


	//----- nvinfo : EIATTR_KPARAM_INFO
	.align		4
.L_23:
        /*0068*/ 	.byte	0x04, 0x17
        /*006a*/ 	.short	(.L_25 - .L_24)
.L_24:
        /*006c*/ 	.word	0x00000000
        /*0070*/ 	.short	0x0001
        /*0072*/ 	.short	0x0008
        /*0074*/ 	.byte	0x00, 0xf4, 0x21, 0x00


	//----- nvinfo : EIATTR_KPARAM_INFO
	.align		4
.L_25:
        /*0078*/ 	.byte	0x04, 0x17
        /*007a*/ 	.short	(.L_27 - .L_26)
.L_26:
        /*007c*/ 	.word	0x00000000
        /*0080*/ 	.short	0x0000
        /*0082*/ 	.short	0x0000
        /*0084*/ 	.byte	0x00, 0xf4, 0x21, 0x00


	//----- nvinfo : EIATTR_SPARSE_MMA_MASK
	.align		4
.L_27:
        /*0088*/ 	.byte	0x03, 0x50
        /*008a*/ 	.short	0x0000


	//----- nvinfo : EIATTR_MAXREG_COUNT
	.align		4
        /*008c*/ 	.byte	0x03, 0x1b
        /*008e*/ 	.short	0x00ff


	//----- nvinfo : EIATTR_EXIT_INSTR_OFFSETS
	.align		4
        /*0090*/ 	.byte	0x04, 0x1c
        /*0092*/ 	.short	(.L_29 - .L_28)


	//   ....[0]....
.L_28:
        /*0094*/ 	.word	0x00001010


	//   ....[1]....
        /*0098*/ 	.word	0x00001060


	//----- nvinfo : EIATTR_REQNTID
	.align		4
.L_29:
        /*009c*/ 	.byte	0x04, 0x10
        /*009e*/ 	.short	(.L_31 - .L_30)
.L_30:
        /*00a0*/ 	.word	0x00000100
        /*00a4*/ 	.word	0x00000001
        /*00a8*/ 	.word	0x00000001


	//----- nvinfo : EIATTR_CBANK_PARAM_SIZE
	.align		4
.L_31:
        /*00ac*/ 	.byte	0x03, 0x19
        /*00ae*/ 	.short	0x0038


	//----- nvinfo : EIATTR_PARAM_CBANK
	.align		4
        /*00b0*/ 	.byte	0x04, 0x0a
        /*00b2*/ 	.short	(.L_33 - .L_32)
	.align		4
.L_32:
        /*00b4*/ 	.word	index@(.nv.constant0.triton_poi_fused__native_batch_norm_legit_no_training_leaky_relu_25)
        /*00b8*/ 	.short	0x0210
        /*00ba*/ 	.short	0x0038


	//----- nvinfo : EIATTR_SW_WAR
	.align		4
.L_33:
        /*00bc*/ 	.byte	0x04, 0x36
        /*00be*/ 	.short	(.L_35 - .L_34)
.L_34:
        /*00c0*/ 	.word	0x00000008
.L_35:


//--------------------- .nv.callgraph             --------------------------
	.section	.nv.callgraph,"",@"SHT_CUDA_CALLGRAPH"
	.align	4
	.sectionentsize	8
	.align		4
        /*0000*/ 	.word	0x00000000
	.align		4
        /*0004*/ 	.word	0xffffffff
	.align		4
        /*0008*/ 	.word	0x00000000
	.align		4
        /*000c*/ 	.word	0xfffffffe
	.align		4
        /*0010*/ 	.word	0x00000000
	.align		4
        /*0014*/ 	.word	0xfffffffd
	.align		4
        /*0018*/ 	.word	0x00000000
	.align		4
        /*001c*/ 	.word	0xfffffffc


//--------------------- .nv.constant4             --------------------------
	.section	.nv.constant4,"a",@progbits
	.align	8
	.align		8
.nv.constant4:
        /*0000*/ 	.dword	_$_str
	.align		8
        /*0008*/ 	.dword	_$_str_$_2


//--------------------- .text.triton_poi_fused__native_batch_norm_legit_no_training_leaky_relu_25 --------------------------
	.section	.text.triton_poi_fused__native_batch_norm_legit_no_training_leaky_relu_25,"ax",@progbits
	.sectionflags	@"SHF_BARRIERS=1"
	.align	128
        .global         triton_poi_fused__native_batch_norm_legit_no_training_leaky_relu_25
        .type           triton_poi_fused__native_batch_norm_legit_no_training_leaky_relu_25,@function
        .size           triton_poi_fused__native_batch_norm_legit_no_training_leaky_relu_25,(.L_x_1 - triton_poi_fused__native_batch_norm_legit_no_training_leaky_relu_25)
        .other          triton_poi_fused__native_batch_norm_legit_no_training_leaky_relu_25,@"STO_CUDA_ENTRY STV_DEFAULT"
triton_poi_fused__native_batch_norm_legit_no_training_leaky_relu_25:
.text.triton_poi_fused__native_batch_norm_legit_no_training_leaky_relu_25:
[----:B------:R-:W0:Y:S01]  /*0000*/  LDC R1, c[0x0][0x28] ;  /* 0x00000a00ff017b82 */ /* 0x000e220000000800 */
[----:B------:R-:W1:Y:S07]  /*0010*/  S2R R3, SR_TID.X ;  /* 0x0000000000037919 */ /* 0x000e6e0000002100 */
[----:B------:R-:W2:Y:S01]  /*0020*/  LDC.64 R16, c[0x0][0x210] ;  /* 0x00008400ff107b82 */ /* 0x000ea20000000a00 */
[----:B------:R-:W-:Y:S01]  /*0030*/  CS2R R6, SRZ ;  /* 0x0000000000067805 */ /* 0x000fe2000001ff00 */
[----:B------:R-:W-:Y:S01]  /*0040*/  ULDC.64 UR6, c[0x0][0x208] ;  /* 0x0000820000067ab9 */ /* 0x000fe20000000a00 */
[----:B------:R-:W3:Y:S01]  /*0050*/  S2R R25, SR_CTAID.Y ;  /* 0x0000000000197919 */ /* 0x000ee20000002600 */
[----:B------:R-:W4:Y:S01]  /*0060*/  S2R R0, SR_CTAID.X ;  /* 0x0000000000007919 */ /* 0x000f220000002500 */
[----:B------:R-:W-:-:S03]  /*0070*/  CS2R R10, SRZ ;  /* 0x00000000000a7805 */ /* 0x000fc6000001ff00 */
[----:B------:R-:W5:Y:S01]  /*0080*/  S2UR UR5, SR_CgaCtaId ;  /* 0x00000000000579c3 */ /* 0x000f620000008800 */
[----:B------:R-:W-:-:S07]  /*0090*/  UMOV UR4, 0x400 ;  /* 0x0000040000047882 */ /* 0x000fce0000000000 */
[----:B------:R-:W5:Y:S01]  /*00a0*/  LDC.64 R28, c[0x0][0x220] ;  /* 0x00008800ff1c7b82 */ /* 0x000f620000000a00 */
[----:B-1----:R-:W-:Y:S02]  /*00b0*/  SHF.L.U32 R2, R3, 0x2, RZ ;  /* 0x0000000203027819 */ /* 0x002fe400000006ff */
[----:B------:R-:W-:Y:S02]  /*00c0*/  SHF.R.U32.HI R4, RZ, 0x6, R3 ;  /* 0x00000006ff047819 */ /* 0x000fe40000011603 */
[----:B------:R-:W-:Y:S01]  /*00d0*/  LOP3.LUT R5, R2, 0xfc, RZ, 0xc0, !PT ;  /* 0x000000fc02057812 */ /* 0x000fe200078ec0ff */
[----:B---3--:R-:W-:Y:S01]  /*00e0*/  IMAD.SHL.U32 R25, R25, 0x10, RZ ;  /* 0x0000001019197824 */ /* 0x008fe200078e00ff */
[----:B------:R-:W-:Y:S02]  /*00f0*/  SGXT.U32 R4, R4, 0x2 ;  /* 0x000000020404781a */ /* 0x000fe40000000000 */
[----:B----4-:R-:W-:Y:S02]  /*0100*/  PRMT R18, R5, 0x6540, R0 ;  /* 0x0000654005127816 */ /* 0x010fe40000000000 */
[----:B------:R-:W-:-:S02]  /*0110*/  LOP3.LUT R19, R25, R4, RZ, 0xfc, !PT ;  /* 0x0000000419137212 */ /* 0x000fc400078efcff */
[----:B------:R-:W-:Y:S02]  /*0120*/  CS2R R4, SRZ ;  /* 0x0000000000047805 */ /* 0x000fe4000001ff00 */
[----:B------:R-:W-:Y:S02]  /*0130*/  ISETP.GE.AND P0, PT, R18, 0x200, PT ;  /* 0x000002001200780c */ /* 0x000fe40003f06270 */
[C---:B------:R-:W-:Y:S02]  /*0140*/  LEA R15, R19.reuse, R18, 0x9 ;  /* 0x00000012130f7211 */ /* 0x040fe400078e48ff */
[C---:B------:R-:W-:Y:S02]  /*0150*/  ISETP.LT.AND P1, PT, R19.reuse, 0x10, !P0 ;  /* 0x000000101300780c */ /* 0x040fe40004721270 */
[----:B------:R-:W-:Y:S01]  /*0160*/  LOP3.LUT R9, R19, 0x4, RZ, 0xfc, !PT ;  /* 0x0000000413097812 */ /* 0x000fe200078efcff */
[----:B--2---:R-:W-:-:S03]  /*0170*/  IMAD.WIDE R14, R15, 0x4, R16 ;  /* 0x000000040f0e7825 */ /* 0x004fc600078e0210 */
[----:B------:R-:W-:-:S07]  /*0180*/  ISETP.LT.AND P2, PT, R9, 0x10, !P0 ;  /* 0x000000100900780c */ /* 0x000fce0004741270 */
[----:B------:R1:W2:Y:S01]  /*0190*/  @P1 LDG.E.EL.128 R4, desc[UR6][R14.64] ;  /* 0x000000060e041981 */ /* 0x0002a2000c2e1d00 */
[----:B------:R-:W-:Y:S01]  /*01a0*/  IMAD R23, R9, 0x200, R18 ;  /* 0x0000020009177824 */ /* 0x000fe200078e0212 */
[----:B------:R-:W-:Y:S02]  /*01b0*/  CS2R R8, SRZ ;  /* 0x0000000000087805 */ /* 0x000fe4000001ff00 */
[----:B------:R-:W-:Y:S01]  /*01c0*/  LOP3.LUT R13, R19, 0x8, RZ, 0xfc, !PT ;  /* 0x00000008130d7812 */ /* 0x000fe200078efcff */
[----:B------:R-:W-:-:S03]  /*01d0*/  IMAD.WIDE R22, R23, 0x4, R16 ;  /* 0x0000000417167825 */ /* 0x000fc600078e0210 */
[C---:B------:R-:W-:Y:S02]  /*01e0*/  ISETP.LT.AND P1, PT, R13.reuse, 0x10, !P0 ;  /* 0x000000100d00780c */ /* 0x040fe40004721270 */
[----:B------:R3:W4:Y:S01]  /*01f0*/  @P2 LDG.E.EL.128 R8, desc[UR6][R22.64] ;  /* 0x0000000616082981 */ /* 0x000722000c2e1d00 */
[----:B------:R-:W-:Y:S02]  /*0200*/  LEA R21, R13, R18, 0x9 ;  /* 0x000000120d157211 */ /* 0x000fe400078e48ff */
[----:B------:R-:W-:Y:S02]  /*0210*/  CS2R R12, SRZ ;  /* 0x00000000000c7805 */ /* 0x000fe4000001ff00 */
[----:B-1----:R-:W-:Y:S02]  /*0220*/  CS2R R14, SRZ ;  /* 0x00000000000e7805 */ /* 0x002fe4000001ff00 */
[----:B------:R-:W-:Y:S01]  /*0230*/  LOP3.LUT R19, R19, 0xc, RZ, 0xfc, !PT ;  /* 0x0000000c13137812 */ /* 0x000fe200078efcff */
[----:B------:R-:W-:-:S03]  /*0240*/  IMAD.WIDE R20, R21, 0x4, R16 ;  /* 0x0000000415147825 */ /* 0x000fc600078e0210 */
[C---:B------:R-:W-:Y:S01]  /*0250*/  ISETP.LT.AND P0, PT, R19.reuse, 0x10, !P0 ;  /* 0x000000101300780c */ /* 0x040fe20004701270 */
[----:B------:R-:W-:Y:S01]  /*0260*/  IMAD R27, R19, 0x200, R18 ;  /* 0x00000200131b7824 */ /* 0x000fe200078e0212 */
[----:B------:R1:W4:Y:S01]  /*0270*/  @P1 LDG.E.EL.128 R12, desc[UR6][R20.64] ;  /* 0x00000006140c1981 */ /* 0x000322000c2e1d00 */
[----:B------:R-:W-:Y:S02]  /*0280*/  CS2R R18, SRZ ;  /* 0x0000000000127805 */ /* 0x000fe4000001ff00 */
[----:B---3--:R-:W-:Y:S01]  /*0290*/  IMAD.WIDE R22, R27, 0x4, R16 ;  /* 0x000000041b167825 */ /* 0x008fe200078e0210 */
[----:B------:R-:W-:-:S07]  /*02a0*/  CS2R R16, SRZ ;  /* 0x0000000000107805 */ /* 0x000fce000001ff00 */
[----:B------:R3:W4:Y:S01]  /*02b0*/  @P0 LDG.E.EL.128 R16, desc[UR6][R22.64] ;  /* 0x0000000616100981 */ /* 0x000722000c2e1d00 */
[----:B------:R-:W-:Y:S01]  /*02c0*/  SHF.R.U32.HI R24, RZ, 0x8, R2 ;  /* 0x00000008ff187819 */ /* 0x000fe20000011602 */
[----:B-----5:R-:W-:Y:S01]  /*02d0*/  UPRMT UR4, UR5, 0x654, UR4 ;  /* 0x0000065405047896 */ /* 0x020fe20008000004 */
[----:B-1----:R-:W-:Y:S02]  /*02e0*/  LOP3.LUT R20, R2, 0x3fc, RZ, 0xc0, !PT ;  /* 0x000003fc02147812 */ /* 0x002fe400078ec0ff */
[----:B------:R-:W-:-:S04]  /*02f0*/  SGXT.U32 R21, R24, 0x2 ;  /* 0x000000021815781a */ /* 0x000fc80000000000 */
[----:B------:R-:W-:Y:S02]  /*0300*/  LOP3.LUT R24, R21, 0x3fc, R2, 0xf8, !PT ;  /* 0x000003fc15187812 */ /* 0x000fe400078ef802 */
[----:B------:R-:W-:Y:S02]  /*0310*/  LEA R27, R21, UR4, 0x2 ;  /* 0x00000004151b7c11 */ /* 0x000fe4000f8e10ff */
[----:B------:R-:W-:Y:S02]  /*0320*/  LEA R21, R24, UR4, 0x2 ;  /* 0x0000000418157c11 */ /* 0x000fe4000f8e10ff */
[----:B------:R-:W-:Y:S02]  /*0330*/  LEA R20, R20, R27, 0x2 ;  /* 0x0000001b14147211 */ /* 0x000fe400078e10ff */
[----:B---3--:R-:W-:-:S04]  /*0340*/  LOP3.LUT R22, R3, 0xff, RZ, 0xc0, !PT ;  /* 0x000000ff03167812 */ /* 0x008fc800078ec0ff */
[----:B------:R-:W-:Y:S01]  /*0350*/  LEA R22, R22, UR4, 0x2 ;  /* 0x0000000416167c11 */ /* 0x000fe2000f8e10ff */
[----:B--2---:R-:W-:Y:S04]  /*0360*/  STS [R21], R4 ;  /* 0x0000000415007388 */ /* 0x004fe80000000800 */
[----:B------:R-:W-:Y:S04]  /*0370*/  STS [R20+0x4], R5 ;  /* 0x0000040514007388 */ /* 0x000fe80000000800 */
[----:B------:R-:W-:Y:S04]  /*0380*/  STS [R20+0x8], R6 ;  /* 0x0000080614007388 */ /* 0x000fe80000000800 */
[----:B------:R-:W-:Y:S01]  /*0390*/  STS [R20+0xc], R7 ;  /* 0x00000c0714007388 */ /* 0x000fe20000000800 */
[----:B------:R-:W-:Y:S06]  /*03a0*/  BAR.SYNC.DEFER_BLOCKING 0x0 ;  /* 0x0000000000007b1d */ /* 0x000fec0000010000 */
[----:B------:R-:W-:Y:S04]  /*03b0*/  LDS R23, [R22] ;  /* 0x0000000016177984 */ /* 0x000fe80000000800 */
[----:B------:R-:W-:Y:S04]  /*03c0*/  LDS R24, [R22+0x404] ;  /* 0x0004040016187984 */ /* 0x000fe80000000800 */
[----:B------:R-:W-:Y:S04]  /*03d0*/  LDS R26, [R22+0x808] ;  /* 0x00080800161a7984 */ /* 0x000fe80000000800 */
[----:B------:R-:W-:Y:S01]  /*03e0*/  LDS R27, [R22+0xc0c] ;  /* 0x000c0c00161b7984 */ /* 0x000fe20000000800 */
[----:B------:R-:W-:Y:S06]  /*03f0*/  BAR.SYNC.DEFER_BLOCKING 0x0 ;  /* 0x0000000000007b1d */ /* 0x000fec0000010000 */
[----:B----4-:R-:W-:Y:S04]  /*0400*/  STS [R21], R8 ;  /* 0x0000000815007388 */ /* 0x010fe80000000800 */
[----:B------:R-:W-:Y:S04]  /*0410*/  STS [R20+0x4], R9 ;  /* 0x0000040914007388 */ /* 0x000fe80000000800 */
[----:B------:R-:W-:Y:S04]  /*0420*/  STS [R20+0x8], R10 ;  /* 0x0000080a14007388 */ /* 0x000fe80000000800 */
[----:B------:R-:W-:Y:S01]  /*0430*/  STS [R20+0xc], R11 ;  /* 0x00000c0b14007388 */ /* 0x000fe20000000800 */
[----:B------:R-:W-:Y:S06]  /*0440*/  BAR.SYNC.DEFER_BLOCKING 0x0 ;  /* 0x0000000000007b1d */ /* 0x000fec0000010000 */
[----:B------:R-:W-:Y:S04]  /*0450*/  LDS R5, [R22] ;  /* 0x0000000016057984 */ /* 0x000fe80000000800 */
[----:B------:R-:W-:Y:S04]  /*0460*/  LDS R6, [R22+0x404] ;  /* 0x0004040016067984 */ /* 0x000fe80000000800 */
[----:B------:R-:W-:Y:S04]  /*0470*/  LDS R7, [R22+0x808] ;  /* 0x0008080016077984 */ /* 0x000fe80000000800 */
[----:B------:R-:W1:Y:S01]  /*0480*/  LDS R4, [R22+0xc0c] ;  /* 0x000c0c0016047984 */ /* 0x000e620000000800 */
[----:B------:R-:W-:Y:S06]  /*0490*/  BAR.SYNC.DEFER_BLOCKING 0x0 ;  /* 0x0000000000007b1d */ /* 0x000fec0000010000 */
[----:B------:R2:W-:Y:S04]  /*04a0*/  STS [R21], R12 ;  /* 0x0000000c15007388 */ /* 0x0005e80000000800 */
[----:B------:R3:W-:Y:S04]  /*04b0*/  STS [R20+0x4], R13 ;  /* 0x0000040d14007388 */ /* 0x0007e80000000800 */
[----:B------:R-:W-:Y:S01]  /*04c0*/  STS [R20+0x8], R14 ;  /* 0x0000080e14007388 */ /* 0x000fe20000000800 */
[----:B--2---:R-:W-:-:S03]  /*04d0*/  HFMA2.MMA R12, -RZ, RZ, 0, 0 ;  /* 0x00000000ff0c7435 */ /* 0x004fc600000001ff */
[----:B------:R2:W-:Y:S01]  /*04e0*/  STS [R20+0xc], R15 ;  /* 0x00000c0f14007388 */ /* 0x0005e20000000800 */
[----:B---3--:R-:W-:Y:S01]  /*04f0*/  PRMT R13, R3, 0x6540, R0 ;  /* 0x00006540030d7816 */ /* 0x008fe20000000000 */
[----:B------:R-:W-:Y:S03]  /*0500*/  BAR.SYNC.DEFER_BLOCKING 0x0 ;  /* 0x0000000000007b1d */ /* 0x000fe60000010000 */
[C---:B------:R-:W-:Y:S01]  /*0510*/  ISETP.GE.AND P0, PT, R13.reuse, 0x200, PT ;  /* 0x000002000d00780c */ /* 0x040fe20003f06270 */
[----:B0-----:R-:W-:-:S04]  /*0520*/  IMAD.WIDE R28, R13, 0x4, R28 ;  /* 0x000000040d1c7825 */ /* 0x001fc800078e021c */
[----:B--2---:R-:W0:Y:S01]  /*0530*/  LDC.64 R14, c[0x0][0x218] ;  /* 0x00008600ff0e7b82 */ /* 0x004e220000000a00 */
[----:B------:R-:W-:Y:S04]  /*0540*/  LDS R8, [R22] ;  /* 0x0000000016087984 */ /* 0x000fe80000000800 */
[----:B------:R-:W-:Y:S04]  /*0550*/  LDS R9, [R22+0x404] ;  /* 0x0004040016097984 */ /* 0x000fe80000000800 */
[----:B------:R-:W-:Y:S04]  /*0560*/  LDS R10, [R22+0x808] ;  /* 0x00080800160a7984 */ /* 0x000fe80000000800 */
[----:B------:R-:W-:Y:S01]  /*0570*/  LDS R11, [R22+0xc0c] ;  /* 0x000c0c00160b7984 */ /* 0x000fe20000000800 */
[----:B------:R-:W-:Y:S06]  /*0580*/  BAR.SYNC.DEFER_BLOCKING 0x0 ;  /* 0x0000000000007b1d */ /* 0x000fec0000010000 */
[----:B------:R-:W-:Y:S04]  /*0590*/  STS [R21], R16 ;  /* 0x0000001015007388 */ /* 0x000fe80000000800 */
[----:B------:R2:W-:Y:S04]  /*05a0*/  STS [R20+0x4], R17 ;  /* 0x0000041114007388 */ /* 0x0005e80000000800 */
[----:B------:R-:W-:Y:S04]  /*05b0*/  STS [R20+0x8], R18 ;  /* 0x0000081214007388 */ /* 0x000fe80000000800 */
[----:B------:R0:W-:Y:S01]  /*05c0*/  STS [R20+0xc], R19 ;  /* 0x00000c1314007388 */ /* 0x0001e20000000800 */
[----:B--2---:R-:W2:Y:S08]  /*05d0*/  LDC.64 R16, c[0x0][0x230] ;  /* 0x00008c00ff107b82 */ /* 0x004eb00000000a00 */
[----:B------:R-:W-:Y:S06]  /*05e0*/  BAR.SYNC.DEFER_BLOCKING 0x0 ;  /* 0x0000000000007b1d */ /* 0x000fec0000010000 */
[----:B------:R3:W4:Y:S01]  /*05f0*/  @!P0 LDG.E.EL R12, desc[UR6][R28.64] ;  /* 0x000000061c0c8981 */ /* 0x000722000c2e1900 */
[----:B0-----:R-:W-:Y:S01]  /*0600*/  IMAD.WIDE R18, R13, 0x4, R14 ;  /* 0x000000040d127825 */ /* 0x001fe200078e020e */
[----:B------:R-:W-:-:S02]  /*0610*/  CS2R R14, SRZ ;  /* 0x00000000000e7805 */ /* 0x000fc4000001ff00 */
[----:B------:R-:W0:Y:S04]  /*0620*/  LDS R21, [R22+0x808] ;  /* 0x0008080016157984 */ /* 0x000e280000000800 */
[----:B------:R5:W1:Y:S01]  /*0630*/  @!P0 LDG.E.EL R14, desc[UR6][R18.64] ;  /* 0x00000006120e8981 */ /* 0x000a62000c2e1900 */
[----:B---3--:R-:W3:Y:S01]  /*0640*/  LDC.64 R28, c[0x0][0x228] ;  /* 0x00008a00ff1c7b82 */ /* 0x008ee20000000a00 */
[----:B--2---:R-:W-:Y:S02]  /*0650*/  IMAD.WIDE R16, R13, 0x4, R16 ;  /* 0x000000040d107825 */ /* 0x004fe400078e0210 */
[----:B------:R-:W2:Y:S02]  /*0660*/  LDS R20, [R22] ;  /* 0x0000000016147984 */ /* 0x000ea40000000800 */
[----:B-----5:R-:W-:-:S02]  /*0670*/  IMAD.MOV.U32 R18, RZ, RZ, RZ ;  /* 0x000000ffff127224 */ /* 0x020fc400078e00ff */
[----:B------:R-:W5:Y:S01]  /*0680*/  LDS R19, [R22+0x404] ;  /* 0x0004040016137984 */ /* 0x000f620000000800 */
[----:B------:R-:W0:Y:S03]  /*0690*/  S2UR UR4, SR_CgaCtaId ;  /* 0x00000000000479c3 */ /* 0x000e260000008800 */
[----:B------:R-:W1:Y:S04]  /*06a0*/  LDS R22, [R22+0xc0c] ;  /* 0x000c0c0016167984 */ /* 0x000e680000000800 */
[----:B------:R0:W2:Y:S01]  /*06b0*/  @!P0 LDG.E.EL R18, desc[UR6][R16.64] ;  /* 0x0000000610128981 */ /* 0x0000a2000c2e1900 */
[----:B---3--:R-:W-:-:S05]  /*06c0*/  IMAD.WIDE R28, R13, 0x4, R28 ;  /* 0x000000040d1c7825 */ /* 0x008fca00078e021c */
[----:B------:R3:W2:Y:S01]  /*06d0*/  @!P0 LDG.E.EL R15, desc[UR6][R28.64] ;  /* 0x000000061c0f8981 */ /* 0x0006a2000c2e1900 */
[----:B0-----:R-:W3:Y:S01]  /*06e0*/  S2R R16, SR_TID.X ;  /* 0x0000000000107919 */ /* 0x001ee20000002100 */
[----:B------:R-:W-:Y:S01]  /*06f0*/  MOV R17, 0x3e800000 ;  /* 0x3e80000000117802 */ /* 0x000fe20000000f00 */
[----:B------:R-:W-:Y:S02]  /*0700*/  UMOV UR5, 0x400 ;  /* 0x0000040000057882 */ /* 0x000fe40000000000 */
[----:B------:R-:W-:Y:S01]  /*0710*/  UPRMT UR4, UR4, 0x654, UR5 ;  /* 0x0000065404047896 */ /* 0x000fe20008000005 */
[----:B---3--:R-:W-:-:S04]  /*0720*/  SHF.L.U32 R28, R16, 0x4, RZ ;  /* 0x00000004101c7819 */ /* 0x008fc800000006ff */
[----:B------:R-:W-:Y:S02]  /*0730*/  LOP3.LUT R28, R28, 0xff0, RZ, 0xc0, !PT ;  /* 0x00000ff01c1c7812 */ /* 0x000fe400078ec0ff */
[----:B------:R-:W-:-:S04]  /*0740*/  SHF.R.U32.HI R3, RZ, 0x2, R3 ;  /* 0x00000002ff037819 */ /* 0x000fc80000011603 */
[----:B------:R-:W-:Y:S01]  /*0750*/  SGXT.U32 R3, R3, 0x6 ;  /* 0x000000060303781a */ /* 0x000fe20000000000 */
[----:B------:R-:W-:Y:S01]  /*0760*/  BAR.SYNC.DEFER_BLOCKING 0x0 ;  /* 0x0000000000007b1d */ /* 0x000fe20000010000 */
[----:B----4-:R-:W-:-:S05]  /*0770*/  FADD R12, R12, 9.9999997473787516356e-06 ;  /* 0x3727c5ac0c0c7421 */ /* 0x010fca0000000000 */
[----:B------:R-:W0:Y:S02]  /*0780*/  MUFU.SQRT R13, R12 ;  /* 0x0000000c000d7308 */ /* 0x000e240000002000 */
[C---:B0-----:R-:W-:Y:S02]  /*0790*/  FSETP.GT.AND P0, PT, R13.reuse, 8.50705917302346158658e+37, PT ;  /* 0x7e8000000d00780b */ /* 0x041fe40003f04000 */
[----:B------:R-:W-:-:S11]  /*07a0*/  FSETP.GEU.AND P1, PT, R13, 1.175494350822287508e-38, PT ;  /* 0x008000000d00780b */ /* 0x000fd60003f2e000 */
[----:B------:R-:W-:-:S04]  /*07b0*/  @P0 FMUL R13, R13, 0.25 ;  /* 0x3e8000000d0d0820 */ /* 0x000fc80000400000 */
[----:B------:R-:W-:-:S04]  /*07c0*/  @!P1 FMUL R13, R13, 16777216 ;  /* 0x4b8000000d0d9820 */ /* 0x000fc80000400000 */
[----:B------:R0:W3:Y:S01]  /*07d0*/  MUFU.RCP R12, R13 ;  /* 0x0000000d000c7308 */ /* 0x0000e20000001000 */
[----:B------:R-:W-:-:S05]  /*07e0*/  FSEL R17, R17, 1, P0 ;  /* 0x3f80000011117808 */ /* 0x000fca0000000000 */
[----:B------:R-:W-:Y:S01]  /*07f0*/  @!P1 FMUL R17, R17, 16777216 ;  /* 0x4b80000011119820 */ /* 0x000fe20000400000 */
[--C-:B-1----:R-:W-:Y:S01]  /*0800*/  FADD R4, R4, -R14.reuse ;  /* 0x8000000e04047221 */ /* 0x102fe20000000000 */
[--C-:B0-----:R-:W-:Y:S01]  /*0810*/  FADD R13, R23, -R14.reuse ;  /* 0x8000000e170d7221 */ /* 0x101fe20000000000 */
[--C-:B------:R-:W-:Y:S01]  /*0820*/  FADD R23, R6, -R14.reuse ;  /* 0x8000000e06177221 */ /* 0x100fe20000000000 */
[----:B---3--:R-:W-:Y:S01]  /*0830*/  FMUL R12, R12, R17 ;  /* 0x000000110c0c7220 */ /* 0x008fe20000400000 */
[--C-:B------:R-:W-:Y:S01]  /*0840*/  FADD R17, R24, -R14.reuse ;  /* 0x8000000e18117221 */ /* 0x100fe20000000000 */
[--C-:B------:R-:W-:Y:S01]  /*0850*/  FADD R24, R21, -R14.reuse ;  /* 0x8000000e15187221 */ /* 0x100fe20000000000 */
[----:B------:R-:W-:Y:S02]  /*0860*/  VIADD R21, R28, UR4 ;  /* 0x000000041c157c36 */ /* 0x000fe40008000000 */
[--C-:B------:R-:W-:Y:S01]  /*0870*/  FADD R6, R7, -R14.reuse ;  /* 0x8000000e07067221 */ /* 0x100fe20000000000 */
[----:B------:R-:W-:-:S02]  /*0880*/  FADD R7, R8, -R14 ;  /* 0x8000000e08077221 */ /* 0x000fc40000000000 */
[----:B------:R-:W-:Y:S01]  /*0890*/  LEA R28, R28, R21, 0x2 ;  /* 0x000000151c1c7211 */ /* 0x000fe200078e10ff */
[C---:B------:R-:W-:Y:S01]  /*08a0*/  FMUL R21, R12.reuse, R4 ;  /* 0x000000040c157220 */ /* 0x040fe20000400000 */
[----:B------:R-:W-:Y:S01]  /*08b0*/  FMUL R6, R12, R6 ;  /* 0x000000060c067220 */ /* 0x000fe20000400000 */
[--C-:B------:R-:W-:Y:S01]  /*08c0*/  FADD R29, R26, -R14.reuse ;  /* 0x8000000e1a1d7221 */ /* 0x100fe20000000000 */
[--C-:B------:R-:W-:Y:S01]  /*08d0*/  FADD R27, R27, -R14.reuse ;  /* 0x8000000e1b1b7221 */ /* 0x100fe20000000000 */
[--C-:B------:R-:W-:Y:S01]  /*08e0*/  FADD R5, R5, -R14.reuse ;  /* 0x8000000e05057221 */ /* 0x100fe20000000000 */
[--C-:B------:R-:W-:Y:S01]  /*08f0*/  FADD R9, R9, -R14.reuse ;  /* 0x8000000e09097221 */ /* 0x100fe20000000000 */
[--C-:B------:R-:W-:Y:S01]  /*0900*/  FADD R10, R10, -R14.reuse ;  /* 0x8000000e0a0a7221 */ /* 0x100fe20000000000 */
[--C-:B------:R-:W-:Y:S01]  /*0910*/  FADD R11, R11, -R14.reuse ;  /* 0x8000000e0b0b7221 */ /* 0x100fe20000000000 */
[--C-:B--2---:R-:W-:Y:S01]  /*0920*/  FADD R8, R20, -R14.reuse ;  /* 0x8000000e14087221 */ /* 0x104fe20000000000 */
[--C-:B-----5:R-:W-:Y:S01]  /*0930*/  FADD R19, R19, -R14.reuse ;  /* 0x8000000e13137221 */ /* 0x120fe20000000000 */
[----:B------:R-:W-:Y:S01]  /*0940*/  FADD R14, R22, -R14 ;  /* 0x8000000e160e7221 */ /* 0x000fe20000000000 */
[----:B------:R-:W-:Y:S01]  /*0950*/  FMUL R4, R12, R23 ;  /* 0x000000170c047220 */ /* 0x000fe20000400000 */
[-CC-:B------:R-:W-:Y:S01]  /*0960*/  FFMA R23, R21, R15.reuse, R18.reuse ;  /* 0x0000000f15177223 */ /* 0x180fe20000000012 */
[----:B------:R-:W-:Y:S01]  /*0970*/  FFMA R22, R6, R15, R18 ;  /* 0x0000000f06167223 */ /* 0x000fe20000000012 */
[----:B------:R-:W-:-:S03]  /*0980*/  FMUL R26, R12, R7 ;  /* 0x000000070c1a7220 */ /* 0x000fc60000400000 */
[----:B------:R-:W-:Y:S02]  /*0990*/  FSETP.GT.AND P0, PT, R23, RZ, PT ;  /* 0x000000ff1700720b */ /* 0x000fe40003f04000 */
[----:B------:R-:W-:Y:S01]  /*09a0*/  FSETP.GT.AND P1, PT, R22, RZ, PT ;  /* 0x000000ff1600720b */ /* 0x000fe20003f24000 */
[C---:B------:R-:W-:Y:S01]  /*09b0*/  FMUL R7, R12.reuse, R29 ;  /* 0x0000001d0c077220 */ /* 0x040fe20000400000 */
[C---:B------:R-:W-:Y:S01]  /*09c0*/  FMUL R5, R12.reuse, R5 ;  /* 0x000000050c057220 */ /* 0x040fe20000400000 */
[C---:B------:R-:W-:Y:S01]  /*09d0*/  FMUL R11, R12.reuse, R11 ;  /* 0x0000000b0c0b7220 */ /* 0x040fe20000400000 */
[C---:B------:R-:W-:Y:S01]  /*09e0*/  FMUL R10, R12.reuse, R10 ;  /* 0x0000000a0c0a7220 */ /* 0x040fe20000400000 */
[C---:B------:R-:W-:Y:S01]  /*09f0*/  FMUL R9, R12.reuse, R9 ;  /* 0x000000090c097220 */ /* 0x040fe20000400000 */
[----:B------:R-:W-:Y:S01]  /*0a00*/  FMUL R27, R12, R27 ;  /* 0x0000001b0c1b7220 */ /* 0x000fe20000400000 */
[--C-:B------:R-:W-:Y:S01]  /*0a10*/  FFMA R21, R4, R15, R18.reuse ;  /* 0x0000000f04157223 */ /* 0x100fe20000000012 */
[C---:B------:R-:W-:Y:S01]  /*0a20*/  FMUL R4, R12.reuse, R13 ;  /* 0x0000000d0c047220 */ /* 0x040fe20000400000 */
[----:B------:R-:W-:Y:S01]  /*0a30*/  FMUL R13, R12, R8 ;  /* 0x000000080c0d7220 */ /* 0x000fe20000400000 */
[-CC-:B------:R-:W-:Y:S01]  /*0a40*/  FFMA R6, R7, R15.reuse, R18.reuse ;  /* 0x0000000f07067223 */ /* 0x180fe20000000012 */
[-CC-:B------:R-:W-:Y:S01]  /*0a50*/  FFMA R20, R5, R15.reuse, R18.reuse ;  /* 0x0000000f05147223 */ /* 0x180fe20000000012 */
[-CC-:B------:R-:W-:Y:S01]  /*0a60*/  FFMA R7, R27, R15.reuse, R18.reuse ;  /* 0x0000000f1b077223 */ /* 0x180fe20000000012 */
[-CC-:B------:R-:W-:Y:S01]  /*0a70*/  FFMA R8, R26, R15.reuse, R18.reuse ;  /* 0x0000000f1a087223 */ /* 0x180fe20000000012 */
[-CC-:B------:R-:W-:Y:S01]  /*0a80*/  FFMA R11, R11, R15.reuse, R18.reuse ;  /* 0x0000000f0b0b7223 */ /* 0x180fe20000000012 */
[-CC-:B------:R-:W-:Y:S01]  /*0a90*/  FFMA R9, R9, R15.reuse, R18.reuse ;  /* 0x0000000f09097223 */ /* 0x180fe20000000012 */
[--C-:B------:R-:W-:Y:S01]  /*0aa0*/  FFMA R10, R10, R15, R18.reuse ;  /* 0x0000000f0a0a7223 */ /* 0x100fe20000000012 */
[----:B------:R-:W-:Y:S01]  /*0ab0*/  @!P0 FMUL R23, R23, 0.10000000149011611938 ;  /* 0x3dcccccd17178820 */ /* 0x000fe20000400000 */
[----:B------:R-:W-:Y:S01]  /*0ac0*/  @!P1 FMUL R22, R22, 0.10000000149011611938 ;  /* 0x3dcccccd16169820 */ /* 0x000fe20000400000 */
[----:B------:R-:W-:Y:S01]  /*0ad0*/  FSETP.GT.AND P2, PT, R21, RZ, PT ;  /* 0x000000ff1500720b */ /* 0x000fe20003f44000 */
[----:B------:R-:W-:Y:S01]  /*0ae0*/  FMUL R5, R12, R17 ;  /* 0x000000110c057220 */ /* 0x000fe20000400000 */
[----:B------:R-:W-:Y:S01]  /*0af0*/  FSETP.GT.AND P3, PT, R20, RZ, PT ;  /* 0x000000ff1400720b */ /* 0x000fe20003f64000 */
[C---:B------:R-:W-:Y:S01]  /*0b00*/  FMUL R19, R12.reuse, R19 ;  /* 0x000000130c137220 */ /* 0x040fe20000400000 */
[----:B------:R-:W-:Y:S01]  /*0b10*/  FSETP.GT.AND P4, PT, R11, RZ, PT ;  /* 0x000000ff0b00720b */ /* 0x000fe20003f84000 */
[----:B------:R-:W-:Y:S01]  /*0b20*/  FMUL R29, R12, R14 ;  /* 0x0000000e0c1d7220 */ /* 0x000fe20000400000 */
[----:B------:R-:W-:Y:S01]  /*0b30*/  FSETP.GT.AND P5, PT, R10, RZ, PT ;  /* 0x000000ff0a00720b */ /* 0x000fe20003fa4000 */
[----:B------:R-:W-:Y:S01]  /*0b40*/  FFMA R4, R4, R15, R18 ;  /* 0x0000000f04047223 */ /* 0x000fe20000000012 */
[----:B------:R-:W-:Y:S01]  /*0b50*/  FSETP.GT.AND P6, PT, R9, RZ, PT ;  /* 0x000000ff0900720b */ /* 0x000fe20003fc4000 */
[----:B------:R-:W0:Y:S01]  /*0b60*/  LDC.64 R26, c[0x0][0x238] ;  /* 0x00008e00ff1a7b82 */ /* 0x000e220000000a00 */
[----:B------:R-:W-:-:S02]  /*0b70*/  FSETP.GT.AND P0, PT, R8, RZ, PT ;  /* 0x000000ff0800720b */ /* 0x000fc40003f04000 */
[----:B------:R-:W-:Y:S01]  /*0b80*/  FSETP.GT.AND P1, PT, R7, RZ, PT ;  /* 0x000000ff0700720b */ /* 0x000fe20003f24000 */
[----:B------:R-:W-:Y:S01]  /*0b90*/  FMUL R17, R12, R24 ;  /* 0x000000180c117220 */ /* 0x000fe20000400000 */
[-CC-:B------:R-:W-:Y:S01]  /*0ba0*/  FFMA R12, R13, R15.reuse, R18.reuse ;  /* 0x0000000f0d0c7223 */ /* 0x180fe20000000012 */
[-CC-:B------:R-:W-:Y:S01]  /*0bb0*/  FFMA R5, R5, R15.reuse, R18.reuse ;  /* 0x0000000f05057223 */ /* 0x180fe20000000012 */
[-CC-:B------:R-:W-:Y:S01]  /*0bc0*/  FFMA R13, R19, R15.reuse, R18.reuse ;  /* 0x0000000f130d7223 */ /* 0x180fe20000000012 */
[-CC-:B------:R-:W-:Y:S01]  /*0bd0*/  FFMA R14, R17, R15.reuse, R18.reuse ;  /* 0x0000000f110e7223 */ /* 0x180fe20000000012 */
[----:B------:R-:W-:Y:S01]  /*0be0*/  FFMA R15, R29, R15, R18 ;  /* 0x0000000f1d0f7223 */ /* 0x000fe20000000012 */
[----:B------:R-:W-:Y:S01]  /*0bf0*/  @!P2 FMUL R21, R21, 0.10000000149011611938 ;  /* 0x3dcccccd1515a820 */ /* 0x000fe20000400000 */
[----:B------:R-:W-:Y:S01]  /*0c00*/  @!P3 FMUL R20, R20, 0.10000000149011611938 ;  /* 0x3dcccccd1414b820 */ /* 0x000fe20000400000 */
[----:B------:R-:W-:Y:S01]  /*0c10*/  @!P4 FMUL R11, R11, 0.10000000149011611938 ;  /* 0x3dcccccd0b0bc820 */ /* 0x000fe20000400000 */
[----:B------:R-:W-:Y:S01]  /*0c20*/  @!P5 FMUL R10, R10, 0.10000000149011611938 ;  /* 0x3dcccccd0a0ad820 */ /* 0x000fe20000400000 */
[----:B------:R-:W-:Y:S01]  /*0c30*/  @!P6 FMUL R9, R9, 0.10000000149011611938 ;  /* 0x3dcccccd0909e820 */ /* 0x000fe20000400000 */
[----:B------:R-:W-:Y:S01]  /*0c40*/  @!P0 FMUL R8, R8, 0.10000000149011611938 ;  /* 0x3dcccccd08088820 */ /* 0x000fe20000400000 */
[----:B------:R-:W-:Y:S01]  /*0c50*/  @!P1 FMUL R7, R7, 0.10000000149011611938 ;  /* 0x3dcccccd07079820 */ /* 0x000fe20000400000 */
[----:B------:R-:W-:-:S02]  /*0c60*/  FSETP.GT.AND P2, PT, R6, RZ, PT ;  /* 0x000000ff0600720b */ /* 0x000fc40003f44000 */
[----:B------:R-:W-:Y:S02]  /*0c70*/  FSETP.GT.AND P3, PT, R5, RZ, PT ;  /* 0x000000ff0500720b */ /* 0x000fe40003f64000 */
[----:B------:R-:W-:Y:S02]  /*0c80*/  FSETP.GT.AND P4, PT, R4, RZ, PT ;  /* 0x000000ff0400720b */ /* 0x000fe40003f84000 */
[----:B------:R-:W-:Y:S02]  /*0c90*/  FSETP.GT.AND P5, PT, R12, RZ, PT ;  /* 0x000000ff0c00720b */ /* 0x000fe40003fa4000 */
[----:B------:R-:W-:Y:S02]  /*0ca0*/  FSETP.GT.AND P6, PT, R13, RZ, PT ;  /* 0x000000ff0d00720b */ /* 0x000fe40003fc4000 */
[----:B------:R-:W-:Y:S02]  /*0cb0*/  FSETP.GT.AND P0, PT, R14, RZ, PT ;  /* 0x000000ff0e00720b */ /* 0x000fe40003f04000 */
[----:B------:R-:W-:Y:S01]  /*0cc0*/  FSETP.GT.AND P1, PT, R15, RZ, PT ;  /* 0x000000ff0f00720b */ /* 0x000fe20003f24000 */
[----:B------:R-:W-:-:S02]  /*0cd0*/  @!P2 FMUL R6, R6, 0.10000000149011611938 ;  /* 0x3dcccccd0606a820 */ /* 0x000fc40000400000 */
[----:B------:R-:W-:Y:S02]  /*0ce0*/  @!P3 FMUL R5, R5, 0.10000000149011611938 ;  /* 0x3dcccccd0505b820 */ /* 0x000fe40000400000 */
[----:B------:R-:W-:Y:S02]  /*0cf0*/  @!P4 FMUL R4, R4, 0.10000000149011611938 ;  /* 0x3dcccccd0404c820 */ /* 0x000fe40000400000 */
[----:B------:R-:W-:Y:S02]  /*0d00*/  @!P5 FMUL R12, R12, 0.10000000149011611938 ;  /* 0x3dcccccd0c0cd820 */ /* 0x000fe40000400000 */
[----:B------:R-:W-:Y:S02]  /*0d10*/  @!P6 FMUL R13, R13, 0.10000000149011611938 ;  /* 0x3dcccccd0d0de820 */ /* 0x000fe40000400000 */
[----:B------:R-:W-:Y:S02]  /*0d20*/  @!P0 FMUL R14, R14, 0.10000000149011611938 ;  /* 0x3dcccccd0e0e8820 */ /* 0x000fe40000400000 */
[----:B------:R-:W-:Y:S01]  /*0d30*/  @!P1 FMUL R15, R15, 0.10000000149011611938 ;  /* 0x3dcccccd0f0f9820 */ /* 0x000fe20000400000 */
[----:B------:R-:W-:Y:S01]  /*0d40*/  SHF.L.U32 R24, R16, 0x2, RZ ;  /* 0x0000000210187819 */ /* 0x000fe200000006ff */
[----:B------:R1:W-:Y:S04]  /*0d50*/  STS.128 [R28+0x10], R20 ;  /* 0x000010141c007388 */ /* 0x0003e80000000c00 */
[----:B------:R2:W-:Y:S01]  /*0d60*/  STS.128 [R28+0x20], R8 ;  /* 0x000020081c007388 */ /* 0x0005e20000000c00 */
[----:B------:R-:W-:-:S03]  /*0d70*/  LOP3.LUT R24, R24, 0x3fc, RZ, 0xc0, !PT ;  /* 0x000003fc18187812 */ /* 0x000fc600078ec0ff */
[----:B------:R3:W-:Y:S04]  /*0d80*/  STS.128 [R28], R4 ;  /* 0x000000041c007388 */ /* 0x0007e80000000c00 */
[----:B------:R4:W-:Y:S01]  /*0d90*/  STS.128 [R28+0x30], R12 ;  /* 0x0000300c1c007388 */ /* 0x0009e20000000c00 */
[C---:B------:R-:W-:Y:S02]  /*0da0*/  LOP3.LUT R17, R24.reuse, 0x400, RZ, 0xfc, !PT ;  /* 0x0000040018117812 */ /* 0x040fe400078efcff */
[----:B------:R-:W-:Y:S02]  /*0db0*/  LOP3.LUT R19, R24, 0x800, RZ, 0xfc, !PT ;  /* 0x0000080018137812 */ /* 0x000fe400078efcff */
[----:B------:R-:W-:Y:S02]  /*0dc0*/  LOP3.LUT R16, R16, 0xfc, RZ, 0xc0, !PT ;  /* 0x000000fc10107812 */ /* 0x000fe400078ec0ff */
[----:B------:R-:W-:-:S02]  /*0dd0*/  LOP3.LUT R18, R17, 0x7f0, RZ, 0xc0, !PT ;  /* 0x000007f011127812 */ /* 0x000fc400078ec0ff */
[----:B-1----:R-:W-:Y:S02]  /*0de0*/  LOP3.LUT R20, R19, 0xbf0, RZ, 0xc0, !PT ;  /* 0x00000bf013147812 */ /* 0x002fe400078ec0ff */
[----:B------:R-:W-:Y:S01]  /*0df0*/  LEA R17, R16, UR4, 0x2 ;  /* 0x0000000410117c11 */ /* 0x000fe2000f8e10ff */
[----:B------:R-:W-:Y:S01]  /*0e00*/  VIADD R19, R18, UR4 ;  /* 0x0000000412137c36 */ /* 0x000fe20008000000 */
[----:B------:R-:W-:Y:S02]  /*0e10*/  IADD3 R21, R20, UR4, RZ ;  /* 0x0000000414157c10 */ /* 0x000fe4000fffe0ff */
[C---:B--2---:R-:W-:Y:S01]  /*0e20*/  LEA R8, R24.reuse, R17, 0x2 ;  /* 0x0000001118087211 */ /* 0x044fe200078e10ff */
[----:B------:R-:W-:Y:S01]  /*0e30*/  BAR.SYNC.DEFER_BLOCKING 0x0 ;  /* 0x0000000000007b1d */ /* 0x000fe20000010000 */
[C---:B------:R-:W-:Y:S01]  /*0e40*/  IMAD R19, R24.reuse, 0x4, R19 ;  /* 0x0000000418137824 */ /* 0x040fe200078e0213 */
[----:B------:R-:W-:Y:S02]  /*0e50*/  LEA R21, R24, R21, 0x2 ;  /* 0x0000001518157211 */ /* 0x000fe400078e10ff */
[----:B---3--:R-:W-:-:S02]  /*0e60*/  LOP3.LUT R5, R25, 0xc, R2, 0xf8, !PT ;  /* 0x0000000c19057812 */ /* 0x008fc400078ef802 */
[----:B------:R-:W1:Y:S04]  /*0e70*/  LDS.128 R8, [R8] ;  /* 0x0000000008087984 */ /* 0x000e680000000c00 */
[----:B------:R-:W2:Y:S04]  /*0e80*/  LDS.128 R16, [R19+0x1000] ;  /* 0x0010000013107984 */ /* 0x000ea80000000c00 */
[----:B------:R-:W3:Y:S01]  /*0e90*/  LDS.128 R20, [R21+0x2000] ;  /* 0x0020000015147984 */ /* 0x000ee20000000c00 */
[----:B------:R-:W-:Y:S02]  /*0ea0*/  PRMT R2, R3, 0x6540, R0 ;  /* 0x0000654003027816 */ /* 0x000fe40000000000 */
[----:B------:R-:W-:-:S02]  /*0eb0*/  ISETP.GE.AND P0, PT, R5, 0x10, PT ;  /* 0x000000100500780c */ /* 0x000fc40003f06270 */
[----:B------:R-:W-:Y:S02]  /*0ec0*/  SHF.L.U32 R5, R5, 0x9, RZ ;  /* 0x0000000905057819 */ /* 0x000fe400000006ff */
[----:B------:R-:W-:Y:S02]  /*0ed0*/  LOP3.LUT R6, R2, 0x40, RZ, 0xfc, !PT ;  /* 0x0000004002067812 */ /* 0x000fe400078efcff */
[----:B------:R-:W-:Y:S02]  /*0ee0*/  LOP3.LUT R7, R24, 0xc00, RZ, 0xfc, !PT ;  /* 0x00000c0018077812 */ /* 0x000fe400078efcff */
[C---:B------:R-:W-:Y:S02]  /*0ef0*/  LOP3.LUT R4, R2.reuse, 0x80, RZ, 0xfc, !PT ;  /* 0x0000008002047812 */ /* 0x040fe400078efcff */
[C---:B------:R-:W-:Y:S01]  /*0f00*/  LOP3.LUT R0, R2.reuse, 0xc0, RZ, 0xfc, !PT ;  /* 0x000000c002007812 */ /* 0x040fe200078efcff */
[C---:B------:R-:W-:Y:S01]  /*0f10*/  IMAD R3, R2.reuse, 0x4, R5 ;  /* 0x0000000402037824 */ /* 0x040fe200078e0205 */
[----:B------:R-:W-:-:S02]  /*0f20*/  ISETP.LT.AND P3, PT, R2, 0x200, !P0 ;  /* 0x000002000200780c */ /* 0x000fc40004761270 */
[----:B------:R-:W-:Y:S02]  /*0f30*/  ISETP.LT.AND P2, PT, R6, 0x200, !P0 ;  /* 0x000002000600780c */ /* 0x000fe40004741270 */
[----:B------:R-:W-:Y:S02]  /*0f40*/  ISETP.LT.AND P1, PT, R4, 0x200, !P0 ;  /* 0x000002000400780c */ /* 0x000fe40004721270 */
[----:B------:R-:W-:Y:S02]  /*0f50*/  LOP3.LUT R2, R7, 0xff0, RZ, 0xc0, !PT ;  /* 0x00000ff007027812 */ /* 0x000fe400078ec0ff */
[----:B------:R-:W-:Y:S02]  /*0f60*/  ISETP.LT.AND P0, PT, R0, 0x200, !P0 ;  /* 0x000002000000780c */ /* 0x000fe40004701270 */
[-C--:B------:R-:W-:Y:S02]  /*0f70*/  LEA R7, R6, R5.reuse, 0x2 ;  /* 0x0000000506077211 */ /* 0x080fe400078e10ff */
[----:B----4-:R-:W-:Y:S01]  /*0f80*/  LEA R13, R4, R5, 0x2 ;  /* 0x00000005040d7211 */ /* 0x010fe200078e10ff */
[----:B------:R-:W-:-:S02]  /*0f90*/  VIADD R15, R2, UR4 ;  /* 0x00000004020f7c36 */ /* 0x000fc40008000000 */
[----:B0-----:R-:W-:-:S04]  /*0fa0*/  IMAD.WIDE R2, R3, 0x4, R26 ;  /* 0x0000000403027825 */ /* 0x001fc800078e021a */
[--C-:B------:R-:W-:Y:S01]  /*0fb0*/  IMAD.WIDE R6, R7, 0x4, R26.reuse ;  /* 0x0000000407067825 */ /* 0x100fe200078e021a */
[----:B-1----:R0:W-:Y:S03]  /*0fc0*/  @P3 STG.E.128 desc[UR6][R2.64], R8 ;  /* 0x0000000802003986 */ /* 0x0021e6000c101d06 */
[----:B------:R-:W-:Y:S01]  /*0fd0*/  IMAD.WIDE R12, R13, 0x4, R26 ;  /* 0x000000040d0c7825 */ /* 0x000fe200078e021a */
[----:B--2---:R0:W-:Y:S01]  /*0fe0*/  @P2 STG.E.128 desc[UR6][R6.64], R16 ;  /* 0x0000001006002986 */ /* 0x0041e2000c101d06 */
[----:B------:R-:W-:-:S03]  /*0ff0*/  LEA R15, R24, R15, 0x2 ;  /* 0x0000000f180f7211 */ /* 0x000fc600078e10ff */
[----:B---3--:R0:W-:Y:S02]  /*1000*/  @P1 STG.E.128 desc[UR6][R12.64], R20 ;  /* 0x000000140c001986 */ /* 0x0081e4000c101d06 */
[----:B0-----:R-:W-:Y:S05]  /*1010*/  @!P0 EXIT ;  /* 0x000000000000894d */ /* 0x001fea0003800000 */
[----:B0-----:R-:W0:Y:S01]  /*1020*/  LDS.128 R12, [R15+0x3000] ;  /* 0x003000000f0c7984 */ /* 0x001e220000000c00 */
[----:B------:R-:W-:-:S05]  /*1030*/  LEA R5, R0, R5, 0x2 ;  /* 0x0000000500057211 */ /* 0x000fca00078e10ff */
[----:B------:R-:W-:-:S05]  /*1040*/  IMAD.WIDE R26, R5, 0x4, R26 ;  /* 0x00000004051a7825 */ /* 0x000fca00078e021a */
[----:B0-----:R-:W-:Y:S01]  /*1050*/  STG.E.128 desc[UR6][R26.64], R12 ;  /* 0x0000000c1a007986 */ /* 0x001fe2000c101d06 */
[----:B------:R-:W-:Y:S05]  /*1060*/  EXIT ;  /* 0x000000000000794d */ /* 0x000fea0003800000 */
.L_x_0:
[----:B------:R-:W-:-:S00]  /*1070*/  BRA `(.L_x_0) ;  /* 0xfffffffc00fc7947 */ /* 0x000fc0000383ffff */
[----:B------:R-:W-:-:S00]  /*1080*/  NOP ;  /* 0x0000000000007918 */ /* 0x000fc00000000000 */
[----:B------:R-:W-:-:S00]  /*1090*/  NOP ;  /* 0x0000000000007918 */ /* 0x000fc00000000000 */
[----:B------:R-:W-:-:S00]  /*10a0*/  NOP ;  /* 0x0000000000007918 */ /* 0x000fc00000000000 */
[----:B------:R-:W-:-:S00]  /*10b0*/  NOP ;  /* 0x0000000000007918 */ /* 0x000fc00000000000 */
[----:B------:R-:W-:-:S00]  /*10c0*/  NOP ;  /* 0x0000000000007918 */ /* 0x000fc00000000000 */
[----:B------:R-:W-:-:S00]  /*10d0*/  NOP ;  /* 0x0000000000007918 */ /* 0x000fc00000000000 */
[----:B------:R-:W-:-:S00]  /*10e0*/  NOP ;  /* 0x0000000000007918 */ /* 0x000fc00000000000 */
[----:B------:R-:W-:-:S00]  /*10f0*/  NOP ;  /* 0x0000000000007918 */ /* 0x000fc00000000000 */
.L_x_1:


//--------------------- .nv.global.init           --------------------------
	.section	.nv.global.init,"aw",@progbits
.nv.global.init:
	.type		_$_str,@object
	.size		_$_str,(_$_str_$_2 - _$_str)
_$_str:
        /*0000*/ 	.byte	0x5f, 0x5f, 0x43, 0x55, 0x44, 0x41, 0x5f, 0x46, 0x54, 0x5a, 0x00
	.type		_$_str_$_2,@object
	.size		_$_str_$_2,(.L_1 - _$_str_$_2)
_$_str_$_2:
        /*000b*/ 	.byte	0x5f, 0x5f, 0x43, 0x55, 0x44, 0x41, 0x5f, 0x50, 0x52, 0x45, 0x43, 0x5f, 0x53, 0x51, 0x52, 0x54
        /*001b*/ 	.byte	0x00
.L_1:


//--------------------- .nv.shared.triton_poi_fused__native_batch_norm_legit_no_training_leaky_relu_25 --------------------------
	.section	.nv.shared.triton_poi_fused__native_batch_norm_legit_no_training_leaky_relu_25,"aw",@nobits
	.sectionflags	@""
	.align	16
	.zero		1024


//--------------------- .nv.constant0.triton_poi_fused__native_batch_norm_legit_no_training_leaky_relu_25 --------------------------
	.section	.nv.constant0.triton_poi_fused__native_batch_norm_legit_no_training_leaky_relu_25,"a",@progbits
	.sectionflags	@""
	.align	4
.nv.constant0.triton_poi_fused__native_batch_norm_legit_no_training_leaky_relu_25:
	.zero		584
